	.headerflags	@"EF_CUDA_TEXMODE_UNIFIED EF_CUDA_64BIT_ADDRESS EF_CUDA_ACCELERATORS EF_CUDA_SM90 EF_CUDA_VIRTUAL_SM(EF_CUDA_SM90)"
	.elftype	@"ET_EXEC"


//--------------------- .nv.info                  --------------------------
	.section	.nv.info,"",@"SHT_CUDA_INFO"
	.align	4


	//----- nvinfo : EIATTR_REGCOUNT
	.align		4
        /*0000*/ 	.byte	0x04, 0x2f
        /*0002*/ 	.short	(.L_3 - .L_2)
	.align		4
.L_2:
        /*0004*/ 	.word	index@(triton_poi_fused__native_batch_norm_legit_no_training_relu_24)
        /*0008*/ 	.word	0x00000012


	//----- nvinfo : EIATTR_MIN_STACK_SIZE
	.align		4
.L_3:
        /*000c*/ 	.byte	0x04, 0x12
        /*000e*/ 	.short	(.L_5 - .L_4)
	.align		4
.L_4:
        /*0010*/ 	.word	index@(triton_poi_fused__native_batch_norm_legit_no_training_relu_24)
        /*0014*/ 	.word	0x00000000


	//----- nvinfo : EIATTR_FRAME_SIZE
	.align		4
.L_5:
        /*0018*/ 	.byte	0x04, 0x11
        /*001a*/ 	.short	(.L_7 - .L_6)
	.align		4
.L_6:
        /*001c*/ 	.word	index@(triton_poi_fused__native_batch_norm_legit_no_training_relu_24)
        /*0020*/ 	.word	0x00000000


	//----- nvinfo : EIATTR_MIN_STACK_SIZE
	.align		4
.L_7:
        /*0024*/ 	.byte	0x04, 0x12
        /*0026*/ 	.short	(.L_9 - .L_8)
	.align		4
.L_8:
        /*0028*/ 	.word	index@(triton_poi_fused__native_batch_norm_legit_no_training_relu_24)
        /*002c*/ 	.word	0x00000000
.L_9:


//--------------------- .nv.info.triton_poi_fused__native_batch_norm_legit_no_training_relu_24 --------------------------
	.section	.nv.info.triton_poi_fused__native_batch_norm_legit_no_training_relu_24,"",@"SHT_CUDA_INFO"
	.sectionflags	@""
	.align	4


	//----- nvinfo : EIATTR_CUDA_API_VERSION
	.align		4
        /*0000*/ 	.byte	0x04, 0x37
        /*0002*/ 	.short	(.L_11 - .L_10)
.L_10:
        /*0004*/ 	.word	0x0000007c


	//----- nvinfo : EIATTR_KPARAM_INFO
	.align		4
.L_11:
        /*0008*/ 	.byte	0x04, 0x17
        /*000a*/ 	.short	(.L_13 - .L_12)
.L_12:
        /*000c*/ 	.word	0x00000000
        /*0010*/ 	.short	0x0006
        /*0012*/ 	.short	0x0030
        /*0014*/ 	.byte	0x00, 0xf0, 0x11, 0x00


	//----- nvinfo : EIATTR_KPARAM_INFO
	.align		4
.L_13:
        /*0018*/ 	.byte	0x04, 0x17
        /*001a*/ 	.short	(.L_15 - .L_14)
.L_14:
        /*001c*/ 	.word	0x00000000
        /*0020*/ 	.short	0x0005
        /*0022*/ 	.short	0x0028
        /*0024*/ 	.byte	0x00, 0xf4, 0x21, 0x00


	//----- nvinfo : EIATTR_KPARAM_INFO
	.align		4
.L_15:
        /*0028*/ 	.byte	0x04, 0x17
        /*002a*/ 	.short	(.L_17 - .L_16)
.L_16:
        /*002c*/ 	.word	0x00000000
        /*0030*/ 	.short	0x0004
        /*0032*/ 	.short	0x0020
        /*0034*/ 	.byte	0x00, 0xf4, 0x21, 0x00


	//----- nvinfo : EIATTR_KPARAM_INFO
	.align		4
.L_17:
        /*0038*/ 	.byte	0x04, 0x17
        /*003a*/ 	.short	(.L_19 - .L_18)
.L_18:
        /*003c*/ 	.word	0x00000000
        /*0040*/ 	.short	0x0003
        /*0042*/ 	.short	0x0018
        /*0044*/ 	.byte	0x00, 0xf4, 0x21, 0x00


	//----- nvinfo : EIATTR_KPARAM_INFO
	.align		4
.L_19:
        /*0048*/ 	.byte	0x04, 0x17
        /*004a*/ 	.short	(.L_21 - .L_20)
.L_20:
        /*004c*/ 	.word	0x00000000
        /*0050*/ 	.short	0x0002
        /*0052*/ 	.short	0x0010
        /*0054*/ 	.byte	0x00, 0xf4, 0x21, 0x00


	//----- nvinfo : EIATTR_KPARAM_INFO
	.align		4
.L_21:
        /*0058*/ 	.byte	0x04, 0x17
        /*005a*/ 	.short	(.L_23 - .L_22)
.L_22:
        /*005c*/ 	.word	0x00000000
        /*0060*/ 	.short	0x0001
        /*0062*/ 	.short	0x0008
        /*0064*/ 	.byte	0x00, 0xf4, 0x21, 0x00


	//----- nvinfo : EIATTR_KPARAM_INFO
	.align		4
.L_23:
        /*0068*/ 	.byte	0x04, 0x17
        /*006a*/ 	.short	(.L_25 - .L_24)
.L_24:
        /*006c*/ 	.word	0x00000000
        /*0070*/ 	.short	0x0000
        /*0072*/ 	.short	0x0000
        /*0074*/ 	.byte	0x00, 0xf4, 0x21, 0x00


	//----- nvinfo : EIATTR_SPARSE_MMA_MASK
	.align		4
.L_25:
        /*0078*/ 	.byte	0x03, 0x50
        /*007a*/ 	.short	0x0000


	//----- nvinfo : EIATTR_MAXREG_COUNT
	.align		4
        /*007c*/ 	.byte	0x03, 0x1b
        /*007e*/ 	.short	0x00ff


	//----- nvinfo : EIATTR_EXIT_INSTR_OFFSETS
	.align		4
        /*0080*/ 	.byte	0x04, 0x1c
        /*0082*/ 	.short	(.L_27 - .L_26)


	//   ....[0]....
.L_26:
        /*0084*/ 	.word	0x000003d0


	//----- nvinfo : EIATTR_REQNTID
	.align		4
.L_27:
        /*0088*/ 	.byte	0x04, 0x10
        /*008a*/ 	.short	(.L_29 - .L_28)
.L_28:
        /*008c*/ 	.word	0x00000100
        /*0090*/ 	.word	0x00000001
        /*0094*/ 	.word	0x00000001


	//----- nvinfo : EIATTR_CBANK_PARAM_SIZE
	.align		4
.L_29:
        /*0098*/ 	.byte	0x03, 0x19
        /*009a*/ 	.short	0x0034


	//----- nvinfo : EIATTR_PARAM_CBANK
	.align		4
        /*009c*/ 	.byte	0x04, 0x0a
        /*009e*/ 	.short	(.L_31 - .L_30)
	.align		4
.L_30:
        /*00a0*/ 	.word	index@(.nv.constant0.triton_poi_fused__native_batch_norm_legit_no_training_relu_24)
        /*00a4*/ 	.short	0x0210
        /*00a6*/ 	.short	0x0034


	//----- nvinfo : EIATTR_SW_WAR
	.align		4
.L_31:
        /*00a8*/ 	.byte	0x04, 0x36
        /*00aa*/ 	.short	(.L_33 - .L_32)
.L_32:
        /*00ac*/ 	.word	0x00000008
.L_33:


//--------------------- .nv.callgraph             --------------------------
	.section	.nv.callgraph,"",@"SHT_CUDA_CALLGRAPH"
	.align	4
	.sectionentsize	8
	.align		4
        /*0000*/ 	.word	0x00000000
	.align		4
        /*0004*/ 	.word	0xffffffff
	.align		4
        /*0008*/ 	.word	0x00000000
	.align		4
        /*000c*/ 	.word	0xfffffffe
	.align		4
        /*0010*/ 	.word	0x00000000
	.align		4
        /*0014*/ 	.word	0xfffffffd
	.align		4
        /*0018*/ 	.word	0x00000000
	.align		4
        /*001c*/ 	.word	0xfffffffc


//--------------------- .nv.constant4             --------------------------
	.section	.nv.constant4,"a",@progbits
	.align	8
	.align		8
.nv.constant4:
        /*0000*/ 	.dword	_$_str
	.align		8
        /*0008*/ 	.dword	_$_str_$_2


//--------------------- .text.triton_poi_fused__native_batch_norm_legit_no_training_relu_24 --------------------------
	.section	.text.triton_poi_fused__native_batch_norm_legit_no_training_relu_24,"ax",@progbits
	.align	128
        .global         triton_poi_fused__native_batch_norm_legit_no_training_relu_24
        .type           triton_poi_fused__native_batch_norm_legit_no_training_relu_24,@function
        .size           triton_poi_fused__native_batch_norm_legit_no_training_relu_24,(.L_x_1 - triton_poi_fused__native_batch_norm_legit_no_training_relu_24)
        .other          triton_poi_fused__native_batch_norm_legit_no_training_relu_24,@"STO_CUDA_ENTRY STV_DEFAULT"
triton_poi_fused__native_batch_norm_legit_no_training_relu_24:
.text.triton_poi_fused__native_batch_norm_legit_no_training_relu_24:
[----:B------:R-:W-:Y:S01]  /*0000*/  LDC R1, c[0x0][0x28] ;  /* 0x00000a00ff017b82 */ /* 0x000fe20000000800 */
[----:B------:R-:W1:Y:S07]  /*0010*/  S2R R0, SR_TID.X ;  /* 0x0000000000007919 */ /* 0x000e6e0000002100 */
[----:B------:R-:W2:Y:S01]  /*0020*/  LDC.64 R2, c[0x0][0x220] ;  /* 0x00008800ff027b82 */ /* 0x000ea20000000a00 */
[----:B------:R-:W-:Y:S01]  /*0030*/  ULDC.64 UR4, c[0x0][0x208] ;  /* 0x0000820000047ab9 */ /* 0x000fe20000000a00 */
[----:B------:R-:W3:Y:S06]  /*0040*/  S2R R7, SR_CTAID.X ;  /* 0x0000000000077919 */ /* 0x000eec0000002500 */
[----:B------:R-:W4:Y:S08]  /*0050*/  LDC.64 R8, c[0x0][0x228] ;  /* 0x00008a00ff087b82 */ /* 0x000f300000000a00 */
[----:B------:R-:W5:Y:S01]  /*0060*/  LDC.64 R10, c[0x0][0x230] ;  /* 0x00008c00ff0a7b82 */ /* 0x000f620000000a00 */
[----:B-1----:R-:W-:-:S02]  /*0070*/  SHF.L.U32 R0, R0, 0x1, RZ ;  /* 0x0000000100007819 */ /* 0x002fc400000006ff */
[----:B---3--:R-:W-:Y:S02]  /*0080*/  SHF.R.S32.HI R5, RZ, 0x16, R7 ;  /* 0x00000016ff057819 */ /* 0x008fe40000011407 */
[----:B------:R-:W-:Y:S02]  /*0090*/  LOP3.LUT R0, R0, 0x1fe, RZ, 0xc0, !PT ;  /* 0x000001fe00007812 */ /* 0x000fe400078ec0ff */
[----:B------:R-:W-:Y:S02]  /*00a0*/  SGXT R5, R5, 0x1 ;  /* 0x000000010505781a */ /* 0x000fe40000000200 */
[----:B------:R-:W-:Y:S02]  /*00b0*/  LEA R0, R7, R0, 0x9 ;  /* 0x0000000007007211 */ /* 0x000fe400078e48ff */
[----:B------:R-:W1:Y:S02]  /*00c0*/  LDC.64 R6, c[0x0][0x218] ;  /* 0x00008600ff067b82 */ /* 0x000e640000000a00 */
[----:B------:R-:W-:-:S04]  /*00d0*/  LEA.HI R5, R5, R0, RZ, 0x9 ;  /* 0x0000000005057211 */ /* 0x000fc800078f48ff */
[----:B------:R-:W-:-:S04]  /*00e0*/  LOP3.LUT R5, R5, 0xfffffe00, RZ, 0xc0, !PT ;  /* 0xfffffe0005057812 */ /* 0x000fc800078ec0ff */
[----:B------:R-:W-:Y:S02]  /*00f0*/  IADD3 R13, R0, -R5, RZ ;  /* 0x80000005000d7210 */ /* 0x000fe40007ffe0ff */
[----:B------:R-:W3:Y:S03]  /*0100*/  LDC.64 R4, c[0x0][0x210] ;  /* 0x00008400ff047b82 */ /* 0x000ee60000000a00 */
[----:B--2---:R-:W-:-:S06]  /*0110*/  IMAD.WIDE R2, R13, 0x4, R2 ;  /* 0x000000040d027825 */ /* 0x004fcc00078e0202 */
[----:B------:R-:W2:Y:S01]  /*0120*/  LDG.E.EL.64 R2, desc[UR4][R2.64] ;  /* 0x0000000402027981 */ /* 0x000ea2000c2e1b00 */
[----:B-1----:R-:W-:-:S04]  /*0130*/  IMAD.WIDE R6, R13, 0x4, R6 ;  /* 0x000000040d067825 */ /* 0x002fc800078e0206 */
[C---:B----4-:R-:W-:Y:S02]  /*0140*/  IMAD.WIDE R8, R13.reuse, 0x4, R8 ;  /* 0x000000040d087825 */ /* 0x050fe400078e0208 */
[----:B------:R-:W4:Y:S02]  /*0150*/  LDG.E.EL.64 R6, desc[UR4][R6.64] ;  /* 0x0000000406067981 */ /* 0x000f24000c2e1b00 */
[----:B-----5:R-:W-:Y:S02]  /*0160*/  IMAD.WIDE R10, R13, 0x4, R10 ;  /* 0x000000040d0a7825 */ /* 0x020fe400078e020a */
[----:B------:R-:W5:Y:S02]  /*0170*/  LDG.E.EL.64 R8, desc[UR4][R8.64] ;  /* 0x0000000408087981 */ /* 0x000f64000c2e1b00 */
[----:B---3--:R-:W-:Y:S02]  /*0180*/  IMAD.WIDE R4, R0, 0x4, R4 ;  /* 0x0000000400047825 */ /* 0x008fe400078e0204 */
[----:B------:R-:W5:Y:S04]  /*0190*/  LDG.E.EL.64 R10, desc[UR4][R10.64] ;  /* 0x000000040a0a7981 */ /* 0x000f68000c2e1b00 */
[----:B------:R-:W4:Y:S01]  /*01a0*/  LDG.E.64 R4, desc[UR4][R4.64] ;  /* 0x0000000404047981 */ /* 0x000f22000c1e1b00 */
[----:B------:R-:W-:Y:S01]  /*01b0*/  HFMA2.MMA R14, -RZ, RZ, 1.625, 0 ;  /* 0x3e800000ff0e7435 */ /* 0x000fe200000001ff */
[----:B--2---:R-:W-:Y:S01]  /*01c0*/  FADD R2, R2, 9.9999997473787516356e-06 ;  /* 0x3727c5ac02027421 */ /* 0x004fe20000000000 */
[----:B------:R-:W-:-:S03]  /*01d0*/  FADD R3, R3, 9.9999997473787516356e-06 ;  /* 0x3727c5ac03037421 */ /* 0x000fc60000000000 */
[----:B------:R-:W1:Y:S08]  /*01e0*/  MUFU.SQRT R12, R2 ;  /* 0x00000002000c7308 */ /* 0x000e700000002000 */
[----:B------:R2:W3:Y:S01]  /*01f0*/  MUFU.SQRT R13, R3 ;  /* 0x00000003000d7308 */ /* 0x0004e20000002000 */
[C---:B-1----:R-:W-:Y:S02]  /*0200*/  FSETP.GT.AND P0, PT, R12.reuse, 8.50705917302346158658e+37, PT ;  /* 0x7e8000000c00780b */ /* 0x042fe40003f04000 */
[----:B------:R-:W-:Y:S01]  /*0210*/  FSETP.GEU.AND P2, PT, R12, 1.175494350822287508e-38, PT ;  /* 0x008000000c00780b */ /* 0x000fe20003f4e000 */
[----:B--2---:R-:W1:Y:S01]  /*0220*/  LDC.64 R2, c[0x0][0x238] ;  /* 0x00008e00ff027b82 */ /* 0x004e620000000a00 */
[----:B---3--:R-:W-:-:S02]  /*0230*/  FSETP.GT.AND P1, PT, R13, 8.50705917302346158658e+37, PT ;  /* 0x7e8000000d00780b */ /* 0x008fc40003f24000 */
[----:B------:R-:W-:-:S07]  /*0240*/  FSETP.GEU.AND P3, PT, R13, 1.175494350822287508e-38, PT ;  /* 0x008000000d00780b */ /* 0x000fce0003f6e000 */
[----:B------:R-:W-:-:S04]  /*0250*/  @P0 FMUL R12, R12, 0.25 ;  /* 0x3e8000000c0c0820 */ /* 0x000fc80000400000 */
[----:B------:R-:W-:Y:S01]  /*0260*/  @!P2 FMUL R12, R12, 16777216 ;  /* 0x4b8000000c0ca820 */ /* 0x000fe20000400000 */
[----:B------:R-:W-:-:S04]  /*0270*/  @P1 FMUL R13, R13, 0.25 ;  /* 0x3e8000000d0d1820 */ /* 0x000fc80000400000 */
[----:B------:R-:W-:Y:S01]  /*0280*/  @!P3 FMUL R13, R13, 16777216 ;  /* 0x4b8000000d0db820 */ /* 0x000fe20000400000 */
[----:B------:R-:W2:Y:S01]  /*0290*/  MUFU.RCP R12, R12 ;  /* 0x0000000c000c7308 */ /* 0x000ea20000001000 */
[----:B------:R-:W-:-:S07]  /*02a0*/  FSEL R15, R14, 1, P0 ;  /* 0x3f8000000e0f7808 */ /* 0x000fce0000000000 */
[----:B------:R-:W3:Y:S01]  /*02b0*/  MUFU.RCP R13, R13 ;  /* 0x0000000d000d7308 */ /* 0x000ee20000001000 */
[----:B------:R-:W-:Y:S01]  /*02c0*/  FSEL R14, R14, 1, P1 ;  /* 0x3f8000000e0e7808 */ /* 0x000fe20000800000 */
[----:B------:R-:W-:-:S04]  /*02d0*/  @!P2 FMUL R15, R15, 16777216 ;  /* 0x4b8000000f0fa820 */ /* 0x000fc80000400000 */
[----:B------:R-:W-:Y:S01]  /*02e0*/  @!P3 FMUL R14, R14, 16777216 ;  /* 0x4b8000000e0eb820 */ /* 0x000fe20000400000 */
[----:B----4-:R-:W-:Y:S01]  /*02f0*/  FADD R5, R5, -R7 ;  /* 0x8000000705057221 */ /* 0x010fe20000000000 */
[----:B------:R-:W-:Y:S01]  /*0300*/  FADD R4, R4, -R6 ;  /* 0x8000000604047221 */ /* 0x000fe20000000000 */
[----:B--2---:R-:W-:Y:S01]  /*0310*/  FMUL R15, R12, R15 ;  /* 0x0000000f0c0f7220 */ /* 0x004fe20000400000 */
[----:B---3--:R-:W-:-:S03]  /*0320*/  FMUL R14, R13, R14 ;  /* 0x0000000e0d0e7220 */ /* 0x008fc60000400000 */
[----:B------:R-:W-:Y:S01]  /*0330*/  FMUL R15, R4, R15 ;  /* 0x0000000f040f7220 */ /* 0x000fe20000400000 */
[----:B------:R-:W-:-:S03]  /*0340*/  FMUL R14, R5, R14 ;  /* 0x0000000e050e7220 */ /* 0x000fc60000400000 */
[----:B-----5:R-:W-:Y:S01]  /*0350*/  FFMA R8, R8, R15, R10 ;  /* 0x0000000f08087223 */ /* 0x020fe2000000000a */
[----:B------:R-:W-:-:S04]  /*0360*/  FFMA R9, R9, R14, R11 ;  /* 0x0000000e09097223 */ /* 0x000fc8000000000b */
[----:B------:R-:W-:Y:S02]  /*0370*/  FSETP.GEU.AND P0, PT, R8, RZ, PT ;  /* 0x000000ff0800720b */ /* 0x000fe40003f0e000 */
[C---:B------:R-:W-:Y:S01]  /*0380*/  FSETP.GEU.AND P1, PT, R9.reuse, RZ, PT ;  /* 0x000000ff0900720b */ /* 0x040fe20003f2e000 */
[----:B-1----:R-:W-:Y:S01]  /*0390*/  IMAD.WIDE R2, R0, 0x4, R2 ;  /* 0x0000000400027825 */ /* 0x002fe200078e0202 */
[----:B------:R-:W-:Y:S02]  /*03a0*/  FSEL R8, R8, RZ, P0 ;  /* 0x000000ff08087208 */ /* 0x000fe40000000000 */
[----:B------:R-:W-:-:S05]  /*03b0*/  FSEL R9, R9, RZ, P1 ;  /* 0x000000ff09097208 */ /* 0x000fca0000800000 */
[----:B------:R-:W-:Y:S01]  /*03c0*/  STG.E.64 desc[UR4][R2.64], R8 ;  /* 0x0000000802007986 */ /* 0x000fe2000c101b04 */
[----:B------:R-:W-:Y:S05]  /*03d0*/  EXIT ;  /* 0x000000000000794d */ /* 0x000fea0003800000 */
.L_x_0:
[----:B------:R-:W-:-:S00]  /*03e0*/  BRA `(.L_x_0) ;  /* 0xfffffffc00fc7947 */ /* 0x000fc0000383ffff */
[----:B------:R-:W-:-:S00]  /*03f0*/  NOP ;  /* 0x0000000000007918 */ /* 0x000fc00000000000 */
        /* <DEDUP_REMOVED lines=8> */
.L_x_1:


//--------------------- .nv.global.init           --------------------------
	.section	.nv.global.init,"aw",@progbits
.nv.global.init:
	.type		_$_str,@object
	.size		_$_str,(_$_str_$_2 - _$_str)
_$_str:
        /*0000*/ 	.byte	0x5f, 0x5f, 0x43, 0x55, 0x44, 0x41, 0x5f, 0x46, 0x54, 0x5a, 0x00
	.type		_$_str_$_2,@object
	.size		_$_str_$_2,(.L_1 - _$_str_$_2)
_$_str_$_2:
        /*000b*/ 	.byte	0x5f, 0x5f, 0x43, 0x55, 0x44, 0x41, 0x5f, 0x50, 0x52, 0x45, 0x43, 0x5f, 0x53, 0x51, 0x52, 0x54
        /*001b*/ 	.byte	0x00
.L_1:


//--------------------- .nv.constant0.triton_poi_fused__native_batch_norm_legit_no_training_relu_24 --------------------------
	.section	.nv.constant0.triton_poi_fused__native_batch_norm_legit_no_training_relu_24,"a",@progbits
	.sectionflags	@""
	.align	4
.nv.constant0.triton_poi_fused__native_batch_norm_legit_no_training_relu_24:
	.zero		580
